//
// Generated by NVIDIA NVVM Compiler
//
// Compiler Build ID: CL-36424714
// Cuda compilation tools, release 13.0, V13.0.88
// Based on NVVM 20.0.0
//

.version 9.0
.target sm_100
.address_size 64

	// .globl	_Z20quantizedtiledMatMulPKaS0_Paiiiiiifff
// _ZZ20quantizedtiledMatMulPKaS0_PaiiiiiifffE10cachetileA has been demoted
// _ZZ20quantizedtiledMatMulPKaS0_PaiiiiiifffE10cachetileB has been demoted

.visible .entry _Z20quantizedtiledMatMulPKaS0_Paiiiiiifff(
	.param .u64 .ptr .align 1 _Z20quantizedtiledMatMulPKaS0_Paiiiiiifff_param_0,
	.param .u64 .ptr .align 1 _Z20quantizedtiledMatMulPKaS0_Paiiiiiifff_param_1,
	.param .u64 .ptr .align 1 _Z20quantizedtiledMatMulPKaS0_Paiiiiiifff_param_2,
	.param .u32 _Z20quantizedtiledMatMulPKaS0_Paiiiiiifff_param_3,
	.param .u32 _Z20quantizedtiledMatMulPKaS0_Paiiiiiifff_param_4,
	.param .u32 _Z20quantizedtiledMatMulPKaS0_Paiiiiiifff_param_5,
	.param .u32 _Z20quantizedtiledMatMulPKaS0_Paiiiiiifff_param_6,
	.param .u32 _Z20quantizedtiledMatMulPKaS0_Paiiiiiifff_param_7,
	.param .u32 _Z20quantizedtiledMatMulPKaS0_Paiiiiiifff_param_8,
	.param .f32 _Z20quantizedtiledMatMulPKaS0_Paiiiiiifff_param_9,
	.param .f32 _Z20quantizedtiledMatMulPKaS0_Paiiiiiifff_param_10,
	.param .f32 _Z20quantizedtiledMatMulPKaS0_Paiiiiiifff_param_11
)
{
	.reg .pred 	%p<12>;
	.reg .b16 	%rs<9>;
	.reg .b32 	%r<131>;
	.reg .b32 	%f<11>;
	.reg .b64 	%rd<13>;
	// demoted variable
	.shared .align 1 .b8 _ZZ20quantizedtiledMatMulPKaS0_PaiiiiiifffE10cachetileA[272];
	// demoted variable
	.shared .align 1 .b8 _ZZ20quantizedtiledMatMulPKaS0_PaiiiiiifffE10cachetileB[272];
	ld.param.u64 	%rd3, [_Z20quantizedtiledMatMulPKaS0_Paiiiiiifff_param_0];
	ld.param.u64 	%rd4, [_Z20quantizedtiledMatMulPKaS0_Paiiiiiifff_param_1];
	ld.param.u64 	%rd5, [_Z20quantizedtiledMatMulPKaS0_Paiiiiiifff_param_2];
	ld.param.u32 	%r25, [_Z20quantizedtiledMatMulPKaS0_Paiiiiiifff_param_3];
	ld.param.u32 	%r26, [_Z20quantizedtiledMatMulPKaS0_Paiiiiiifff_param_4];
	ld.param.u32 	%r27, [_Z20quantizedtiledMatMulPKaS0_Paiiiiiifff_param_5];
	ld.param.u32 	%r28, [_Z20quantizedtiledMatMulPKaS0_Paiiiiiifff_param_6];
	ld.param.u32 	%r29, [_Z20quantizedtiledMatMulPKaS0_Paiiiiiifff_param_7];
	ld.param.u32 	%r30, [_Z20quantizedtiledMatMulPKaS0_Paiiiiiifff_param_8];
	ld.param.f32 	%f3, [_Z20quantizedtiledMatMulPKaS0_Paiiiiiifff_param_9];
	ld.param.f32 	%f4, [_Z20quantizedtiledMatMulPKaS0_Paiiiiiifff_param_10];
	ld.param.f32 	%f5, [_Z20quantizedtiledMatMulPKaS0_Paiiiiiifff_param_11];
	mov.u32 	%r125, %tid.x;
	mov.u32 	%r31, %ctaid.x;
	mov.u32 	%r32, %ntid.x;
	mad.lo.s32 	%r2, %r31, %r32, %r125;
	mov.u32 	%r127, %tid.y;
	mov.u32 	%r33, %ctaid.y;
	mov.u32 	%r34, %ntid.y;
	mad.lo.s32 	%r4, %r33, %r34, %r127;
	setp.lt.s32 	%p1, %r26, 1;
	mov.f32 	%f10, 0f00000000;
	@%p1 bra 	$L__BB0_8;
	add.s32 	%r36, %r26, 15;
	shr.u32 	%r37, %r36, 4;
	mul.lo.s32 	%r38, %r127, 17;
	mov.u32 	%r39, _ZZ20quantizedtiledMatMulPKaS0_PaiiiiiifffE10cachetileA;
	add.s32 	%r5, %r39, %r38;
	add.s32 	%r6, %r5, %r125;
	mov.u32 	%r40, _ZZ20quantizedtiledMatMulPKaS0_PaiiiiiifffE10cachetileB;
	add.s32 	%r8, %r40, %r125;
	add.s32 	%r7, %r8, %r38;
	neg.s32 	%r129, %r37;
	mad.lo.s32 	%r128, %r127, %r27, %r2;
	shl.b32 	%r11, %r27, 4;
	mad.lo.s32 	%r126, %r26, %r4, %r125;
	cvta.to.global.u64 	%rd1, %rd3;
	cvta.to.global.u64 	%rd2, %rd4;
	mov.b32 	%r130, 0;
$L__BB0_2:
	setp.ge.s32 	%p2, %r4, %r25;
	setp.ge.s32 	%p3, %r125, %r26;
	mov.b16 	%rs7, 0;
	or.pred  	%p4, %p3, %p2;
	@%p4 bra 	$L__BB0_4;
	cvt.u64.u32 	%rd6, %r126;
	add.s64 	%rd7, %rd1, %rd6;
	ld.global.u8 	%rs7, [%rd7];
$L__BB0_4:
	setp.ge.s32 	%p5, %r2, %r27;
	st.shared.u8 	[%r6], %rs7;
	setp.ge.s32 	%p6, %r127, %r26;
	mov.b16 	%rs8, 0;
	or.pred  	%p7, %p5, %p6;
	@%p7 bra 	$L__BB0_6;
	cvt.s64.s32 	%rd8, %r128;
	add.s64 	%rd9, %rd2, %rd8;
	ld.global.u8 	%rs8, [%rd9];
$L__BB0_6:
	st.shared.u8 	[%r7], %rs8;
	bar.sync 	0;
	ld.shared.s8 	%r41, [%r5];
	sub.s32 	%r42, %r41, %r28;
	ld.shared.s8 	%r43, [%r8];
	sub.s32 	%r44, %r43, %r29;
	mad.lo.s32 	%r45, %r44, %r42, %r130;
	ld.shared.s8 	%r46, [%r5+1];
	sub.s32 	%r47, %r46, %r28;
	ld.shared.s8 	%r48, [%r8+17];
	sub.s32 	%r49, %r48, %r29;
	mad.lo.s32 	%r50, %r49, %r47, %r45;
	ld.shared.s8 	%r51, [%r5+2];
	sub.s32 	%r52, %r51, %r28;
	ld.shared.s8 	%r53, [%r8+34];
	sub.s32 	%r54, %r53, %r29;
	mad.lo.s32 	%r55, %r54, %r52, %r50;
	ld.shared.s8 	%r56, [%r5+3];
	sub.s32 	%r57, %r56, %r28;
	ld.shared.s8 	%r58, [%r8+51];
	sub.s32 	%r59, %r58, %r29;
	mad.lo.s32 	%r60, %r59, %r57, %r55;
	ld.shared.s8 	%r61, [%r5+4];
	sub.s32 	%r62, %r61, %r28;
	ld.shared.s8 	%r63, [%r8+68];
	sub.s32 	%r64, %r63, %r29;
	mad.lo.s32 	%r65, %r64, %r62, %r60;
	ld.shared.s8 	%r66, [%r5+5];
	sub.s32 	%r67, %r66, %r28;
	ld.shared.s8 	%r68, [%r8+85];
	sub.s32 	%r69, %r68, %r29;
	mad.lo.s32 	%r70, %r69, %r67, %r65;
	ld.shared.s8 	%r71, [%r5+6];
	sub.s32 	%r72, %r71, %r28;
	ld.shared.s8 	%r73, [%r8+102];
	sub.s32 	%r74, %r73, %r29;
	mad.lo.s32 	%r75, %r74, %r72, %r70;
	ld.shared.s8 	%r76, [%r5+7];
	sub.s32 	%r77, %r76, %r28;
	ld.shared.s8 	%r78, [%r8+119];
	sub.s32 	%r79, %r78, %r29;
	mad.lo.s32 	%r80, %r79, %r77, %r75;
	ld.shared.s8 	%r81, [%r5+8];
	sub.s32 	%r82, %r81, %r28;
	ld.shared.s8 	%r83, [%r8+136];
	sub.s32 	%r84, %r83, %r29;
	mad.lo.s32 	%r85, %r84, %r82, %r80;
	ld.shared.s8 	%r86, [%r5+9];
	sub.s32 	%r87, %r86, %r28;
	ld.shared.s8 	%r88, [%r8+153];
	sub.s32 	%r89, %r88, %r29;
	mad.lo.s32 	%r90, %r89, %r87, %r85;
	ld.shared.s8 	%r91, [%r5+10];
	sub.s32 	%r92, %r91, %r28;
	ld.shared.s8 	%r93, [%r8+170];
	sub.s32 	%r94, %r93, %r29;
	mad.lo.s32 	%r95, %r94, %r92, %r90;
	ld.shared.s8 	%r96, [%r5+11];
	sub.s32 	%r97, %r96, %r28;
	ld.shared.s8 	%r98, [%r8+187];
	sub.s32 	%r99, %r98, %r29;
	mad.lo.s32 	%r100, %r99, %r97, %r95;
	ld.shared.s8 	%r101, [%r5+12];
	sub.s32 	%r102, %r101, %r28;
	ld.shared.s8 	%r103, [%r8+204];
	sub.s32 	%r104, %r103, %r29;
	mad.lo.s32 	%r105, %r104, %r102, %r100;
	ld.shared.s8 	%r106, [%r5+13];
	sub.s32 	%r107, %r106, %r28;
	ld.shared.s8 	%r108, [%r8+221];
	sub.s32 	%r109, %r108, %r29;
	mad.lo.s32 	%r110, %r109, %r107, %r105;
	ld.shared.s8 	%r111, [%r5+14];
	sub.s32 	%r112, %r111, %r28;
	ld.shared.s8 	%r113, [%r8+238];
	sub.s32 	%r114, %r113, %r29;
	mad.lo.s32 	%r115, %r114, %r112, %r110;
	ld.shared.s8 	%r116, [%r5+15];
	sub.s32 	%r117, %r116, %r28;
	ld.shared.s8 	%r118, [%r8+255];
	sub.s32 	%r119, %r118, %r29;
	mad.lo.s32 	%r130, %r119, %r117, %r115;
	bar.sync 	0;
	add.s32 	%r129, %r129, 1;
	setp.ne.s32 	%p8, %r129, 0;
	add.s32 	%r128, %r128, %r11;
	add.s32 	%r127, %r127, 16;
	add.s32 	%r126, %r126, 16;
	add.s32 	%r125, %r125, 16;
	@%p8 bra 	$L__BB0_2;
	cvt.rn.f32.s32 	%f10, %r130;
$L__BB0_8:
	setp.ge.s32 	%p9, %r2, %r27;
	setp.ge.s32 	%p10, %r4, %r25;
	or.pred  	%p11, %p9, %p10;
	@%p11 bra 	$L__BB0_10;
	mul.f32 	%f7, %f3, %f10;
	mul.f32 	%f8, %f4, %f7;
	div.rn.f32 	%f9, %f8, %f5;
	cvt.rni.s32.f32 	%r120, %f9;
	add.s32 	%r121, %r120, %r30;
	min.s32 	%r122, %r121, 127;
	max.s32 	%r123, %r122, -128;
	mad.lo.s32 	%r124, %r27, %r4, %r2;
	cvt.s64.s32 	%rd10, %r124;
	cvta.to.global.u64 	%rd11, %rd5;
	add.s64 	%rd12, %rd11, %rd10;
	st.global.u8 	[%rd12], %r123;
$L__BB0_10:
	ret;

}


// ===== COMPILED SASS (sm_100) =====

	.target	sm_100

	.elftype	@"ET_EXEC"


//--------------------- .note.nv.tkinfo           --------------------------
	.section	.note.nv.tkinfo,"",@"SHT_NOTE"
	.sectionflags	@"SHF_NOTE_NV_TKINFO"
	.tkinfo
        /*0018*/ 	.word	0x00000002
        /*0030*/ 	.string	""
        /*0030*/ 	.string	"ptxas"
        /*0030*/ 	.string	"Cuda compilation tools, release 13.0, V13.0.88"
        /*0030*/ 	.string	"Build cuda_13.0.r13.0/compiler.36424714_0"
        /*0030*/ 	.string	"-arch sm_100 -m 64 "



//--------------------- .note.nv.cuinfo           --------------------------
	.section	.note.nv.cuinfo,"",@"SHT_NOTE"
	.sectionflags	@"SHF_NOTE_NV_CUINFO"
        /*0018*/ 	.short	0x0002
        /*001a*/ 	.short	0x0064
        /*001c*/ 	.short	0x0082
	.zero		2


//--------------------- .nv.info                  --------------------------
	.section	.nv.info,"",@"SHT_CUDA_INFO"
	.align	4


	//----- nvinfo : EIATTR_REGCOUNT
	.align		4
        /*0000*/ 	.byte	0x04, 0x2f
        /*0002*/ 	.short	(.L_1 - .L_0)
	.align		4
.L_0:
        /*0004*/ 	.word	index@(_Z20quantizedtiledMatMulPKaS0_Paiiiiiifff)
        /*0008*/ 	.word	0x0000001f


	//----- nvinfo : EIATTR_FRAME_SIZE
	.align		4
.L_1:
        /*000c*/ 	.byte	0x04, 0x11
        /*000e*/ 	.short	(.L_3 - .L_2)
	.align		4
.L_2:
        /*0010*/ 	.word	index@($__internal_0_$__cuda_sm3x_div_rn_noftz_f32_slowpath)
        /*0014*/ 	.word	0x00000000


	//----- nvinfo : EIATTR_FRAME_SIZE
	.align		4
.L_3:
        /*0018*/ 	.byte	0x04, 0x11
        /*001a*/ 	.short	(.L_5 - .L_4)
	.align		4
.L_4:
        /*001c*/ 	.word	index@(_Z20quantizedtiledMatMulPKaS0_Paiiiiiifff)
        /*0020*/ 	.word	0x00000000


	//----- nvinfo : EIATTR_MIN_STACK_SIZE
	.align		4
.L_5:
        /*0024*/ 	.byte	0x04, 0x12
        /*0026*/ 	.short	(.L_7 - .L_6)
	.align		4
.L_6:
        /*0028*/ 	.word	index@(_Z20quantizedtiledMatMulPKaS0_Paiiiiiifff)
        /*002c*/ 	.word	0x00000000
.L_7:


//--------------------- .nv.compat                --------------------------
	.section	.nv.compat,"",@"SHT_CUDA_COMPAT_INFO"
	.align	4
        /*0000*/ 	.byte	0x02, 0x09, 0x00, 0x00, 0x02, 0x02, 0x01, 0x00, 0x02, 0x05, 0x05, 0x00, 0x03, 0x07, 0x01, 0x01
        /*0010*/ 	.byte	0x02, 0x03, 0x00, 0x00, 0x02, 0x06, 0x01, 0x00, 0x04, 0x0b, 0x08, 0x00, 0x01, 0x00, 0x00, 0x00
        /*0020*/ 	.byte	0x00, 0x00, 0x00, 0x00


//--------------------- .nv.info._Z20quantizedtiledMatMulPKaS0_Paiiiiiifff --------------------------
	.section	.nv.info._Z20quantizedtiledMatMulPKaS0_Paiiiiiifff,"",@"SHT_CUDA_INFO"
	.sectionflags	@""
	.align	4


	//----- nvinfo : EIATTR_CUDA_API_VERSION
	.align		4
        /*0000*/ 	.byte	0x04, 0x37
        /*0002*/ 	.short	(.L_9 - .L_8)
.L_8:
        /*0004*/ 	.word	0x00000082


	//----- nvinfo : EIATTR_KPARAM_INFO
	.align		4
.L_9:
        /*0008*/ 	.byte	0x04, 0x17
        /*000a*/ 	.short	(.L_11 - .L_10)
.L_10:
        /*000c*/ 	.word	0x00000000
        /*0010*/ 	.short	0x000b
        /*0012*/ 	.short	0x0038
        /*0014*/ 	.byte	0x00, 0xf0, 0x11, 0x00


	//----- nvinfo : EIATTR_KPARAM_INFO
	.align		4
.L_11:
        /*0018*/ 	.byte	0x04, 0x17
        /*001a*/ 	.short	(.L_13 - .L_12)
.L_12:
        /*001c*/ 	.word	0x00000000
        /*0020*/ 	.short	0x000a
        /*0022*/ 	.short	0x0034
        /*0024*/ 	.byte	0x00, 0xf0, 0x11, 0x00


	//----- nvinfo : EIATTR_KPARAM_INFO
	.align		4
.L_13:
        /*0028*/ 	.byte	0x04, 0x17
        /*002a*/ 	.short	(.L_15 - .L_14)
.L_14:
        /*002c*/ 	.word	0x00000000
        /*0030*/ 	.short	0x0009
        /*0032*/ 	.short	0x0030
        /*0034*/ 	.byte	0x00, 0xf0, 0x11, 0x00


	//----- nvinfo : EIATTR_KPARAM_INFO
	.align		4
.L_15:
        /*0038*/ 	.byte	0x04, 0x17
        /*003a*/ 	.short	(.L_17 - .L_16)
.L_16:
        /*003c*/ 	.word	0x00000000
        /*0040*/ 	.short	0x0008
        /*0042*/ 	.short	0x002c
        /*0044*/ 	.byte	0x00, 0xf0, 0x11, 0x00


	//----- nvinfo : EIATTR_KPARAM_INFO
	.align		4
.L_17:
        /*0048*/ 	.byte	0x04, 0x17
        /*004a*/ 	.short	(.L_19 - .L_18)
.L_18:
        /*004c*/ 	.word	0x00000000
        /*0050*/ 	.short	0x0007
        /*0052*/ 	.short	0x0028
        /*0054*/ 	.byte	0x00, 0xf0, 0x11, 0x00


	//----- nvinfo : EIATTR_KPARAM_INFO
	.align		4
.L_19:
        /*0058*/ 	.byte	0x04, 0x17
        /*005a*/ 	.short	(.L_21 - .L_20)
.L_20:
        /*005c*/ 	.word	0x00000000
        /*0060*/ 	.short	0x0006
        /*0062*/ 	.short	0x0024
        /*0064*/ 	.byte	0x00, 0xf0, 0x11, 0x00


	//----- nvinfo : EIATTR_KPARAM_INFO
	.align		4
.L_21:
        /*0068*/ 	.byte	0x04, 0x17
        /*006a*/ 	.short	(.L_23 - .L_22)
.L_22:
        /*006c*/ 	.word	0x00000000
        /*0070*/ 	.short	0x0005
        /*0072*/ 	.short	0x0020
        /*0074*/ 	.byte	0x00, 0xf0, 0x11, 0x00


	//----- nvinfo : EIATTR_KPARAM_INFO
	.align		4
.L_23:
        /*0078*/ 	.byte	0x04, 0x17
        /*007a*/ 	.short	(.L_25 - .L_24)
.L_24:
        /*007c*/ 	.word	0x00000000
        /*0080*/ 	.short	0x0004
        /*0082*/ 	.short	0x001c
        /*0084*/ 	.byte	0x00, 0xf0, 0x11, 0x00


	//----- nvinfo : EIATTR_KPARAM_INFO
	.align		4
.L_25:
        /*0088*/ 	.byte	0x04, 0x17
        /*008a*/ 	.short	(.L_27 - .L_26)
.L_26:
        /*008c*/ 	.word	0x00000000
        /*0090*/ 	.short	0x0003
        /*0092*/ 	.short	0x0018
        /*0094*/ 	.byte	0x00, 0xf0, 0x11, 0x00


	//----- nvinfo : EIATTR_KPARAM_INFO
	.align		4
.L_27:
        /*0098*/ 	.byte	0x04, 0x17
        /*009a*/ 	.short	(.L_29 - .L_28)
.L_28:
        /*009c*/ 	.word	0x00000000
        /*00a0*/ 	.short	0x0002
        /*00a2*/ 	.short	0x0010
        /*00a4*/ 	.byte	0x00, 0xf5, 0x21, 0x00


	//----- nvinfo : EIATTR_KPARAM_INFO
	.align		4
.L_29:
        /*00a8*/ 	.byte	0x04, 0x17
        /*00aa*/ 	.short	(.L_31 - .L_30)
.L_30:
        /*00ac*/ 	.word	0x00000000
        /*00b0*/ 	.short	0x0001
        /*00b2*/ 	.short	0x0008
        /*00b4*/ 	.byte	0x00, 0xf5, 0x21, 0x00


	//----- nvinfo : EIATTR_KPARAM_INFO
	.align		4
.L_31:
        /*00b8*/ 	.byte	0x04, 0x17
        /*00ba*/ 	.short	(.L_33 - .L_32)
.L_32:
        /*00bc*/ 	.word	0x00000000
        /*00c0*/ 	.short	0x0000
        /*00c2*/ 	.short	0x0000
        /*00c4*/ 	.byte	0x00, 0xf5, 0x21, 0x00


	//----- nvinfo : EIATTR_SPARSE_MMA_MASK
	.align		4
.L_33:
        /*00c8*/ 	.byte	0x03, 0x50
        /*00ca*/ 	.short	0x0000


	//----- nvinfo : EIATTR_MAXREG_COUNT
	.align		4
        /*00cc*/ 	.byte	0x03, 0x1b
        /*00ce*/ 	.short	0x00ff


	//----- nvinfo : EIATTR_NUM_BARRIERS
	.align		4
        /*00d0*/ 	.byte	0x02, 0x4c
        /*00d2*/ 	.byte	0x01
	.zero		1


	//----- nvinfo : EIATTR_MERCURY_ISA_VERSION
	.align		4
        /*00d4*/ 	.byte	0x03, 0x5f
        /*00d6*/ 	.short	0x0101


	//----- nvinfo : EIATTR_VRC_CTA_INIT_COUNT
	.align		4
        /*00d8*/ 	.byte	0x02, 0x4a
	.zero		1
	.zero		1


	//----- nvinfo : EIATTR_EXIT_INSTR_OFFSETS
	.align		4
        /*00dc*/ 	.byte	0x04, 0x1c
        /*00de*/ 	.short	(.L_35 - .L_34)


	//   ....[0]....
.L_34:
        /*00e0*/ 	.word	0x00000910


	//   ....[1]....
        /*00e4*/ 	.word	0x00000ad0


	//----- nvinfo : EIATTR_CRS_STACK_SIZE
	.align		4
.L_35:
        /*00e8*/ 	.byte	0x04, 0x1e
        /*00ea*/ 	.short	(.L_37 - .L_36)
.L_36:
        /*00ec*/ 	.word	0x00000000


	//----- nvinfo : EIATTR_CBANK_PARAM_SIZE
	.align		4
.L_37:
        /*00f0*/ 	.byte	0x03, 0x19
        /*00f2*/ 	.short	0x003c


	//----- nvinfo : EIATTR_PARAM_CBANK
	.align		4
        /*00f4*/ 	.byte	0x04, 0x0a
        /*00f6*/ 	.short	(.L_39 - .L_38)
	.align		4
.L_38:
        /*00f8*/ 	.word	index@(.nv.constant0._Z20quantizedtiledMatMulPKaS0_Paiiiiiifff)
        /*00fc*/ 	.short	0x0380
        /*00fe*/ 	.short	0x003c


	//----- nvinfo : EIATTR_SW_WAR
	.align		4
.L_39:
        /*0100*/ 	.byte	0x04, 0x36
        /*0102*/ 	.short	(.L_41 - .L_40)
.L_40:
        /*0104*/ 	.word	0x00000008
.L_41:


//--------------------- .nv.callgraph             --------------------------
	.section	.nv.callgraph,"",@"SHT_CUDA_CALLGRAPH"
	.align	4
	.sectionentsize	8
	.align		4
        /*0000*/ 	.word	0x00000000
	.align		4
        /*0004*/ 	.word	0xffffffff
	.align		4
        /*0008*/ 	.word	0x00000000
	.align		4
        /*000c*/ 	.word	0xfffffffe
	.align		4
        /*0010*/ 	.word	0x00000000
	.align		4
        /*0014*/ 	.word	0xfffffffd
	.align		4
        /*0018*/ 	.word	0x00000000
	.align		4
        /*001c*/ 	.word	0xfffffffc


//--------------------- .text._Z20quantizedtiledMatMulPKaS0_Paiiiiiifff --------------------------
	.section	.text._Z20quantizedtiledMatMulPKaS0_Paiiiiiifff,"ax",@progbits
	.align	128
        .global         _Z20quantizedtiledMatMulPKaS0_Paiiiiiifff
        .type           _Z20quantizedtiledMatMulPKaS0_Paiiiiiifff,@function
        .size           _Z20quantizedtiledMatMulPKaS0_Paiiiiiifff,(.L_x_16 - _Z20quantizedtiledMatMulPKaS0_Paiiiiiifff)
        .other          _Z20quantizedtiledMatMulPKaS0_Paiiiiiifff,@"STO_CUDA_ENTRY STV_DEFAULT"
_Z20quantizedtiledMatMulPKaS0_Paiiiiiifff:
.text._Z20quantizedtiledMatMulPKaS0_Paiiiiiifff:
[----:B------:R-:W-:Y:S01]  /*0000*/  LDC R1, c[0x0][0x37c] ;  /* 0x0000df00ff017b82 */ /* 0x000fe20000000800 */
[----:B------:R-:W0:Y:S01]  /*0010*/  S2R R9, SR_TID.X ;  /* 0x0000000000097919 */ /* 0x000e220000002100 */
[----:B------:R-:W1:Y:S06]  /*0020*/  LDCU UR8, c[0x0][0x39c] ;  /* 0x00007380ff0877ac */ /* 0x000e6c0008000800 */
[----:B------:R-:W0:Y:S01]  /*0030*/  LDC R0, c[0x0][0x360] ;  /* 0x0000d800ff007b82 */ /* 0x000e220000000800 */
[----:B------:R-:W-:Y:S01]  /*0040*/  IMAD.MOV.U32 R16, RZ, RZ, RZ ;  /* 0x000000ffff107224 */ /* 0x000fe200078e00ff */
[----:B------:R-:W2:Y:S01]  /*0050*/  S2R R12, SR_TID.Y ;  /* 0x00000000000c7919 */ /* 0x000ea20000002200 */
[----:B------:R-:W3:Y:S05]  /*0060*/  LDCU.64 UR6, c[0x0][0x358] ;  /* 0x00006b00ff0677ac */ /* 0x000eea0008000a00 */
[----:B------:R-:W0:Y:S08]  /*0070*/  S2UR UR4, SR_CTAID.X ;  /* 0x00000000000479c3 */ /* 0x000e300000002500 */
[----:B------:R-:W2:Y:S01]  /*0080*/  S2UR UR5, SR_CTAID.Y ;  /* 0x00000000000579c3 */ /* 0x000ea20000002600 */
[----:B-1----:R-:W-:-:S07]  /*0090*/  UISETP.GE.AND UP0, UPT, UR8, 0x1, UPT ;  /* 0x000000010800788c */ /* 0x002fce000bf06270 */
[----:B------:R-:W2:Y:S01]  /*00a0*/  LDC R3, c[0x0][0x364] ;  /* 0x0000d900ff037b82 */ /* 0x000ea20000000800 */
[----:B0-----:R-:W-:Y:S02]  /*00b0*/  IMAD R7, R0, UR4, R9 ;  /* 0x0000000400077c24 */ /* 0x001fe4000f8e0209 */
[----:B--2---:R-:W-:Y:S01]  /*00c0*/  IMAD R6, R3, UR5, R12 ;  /* 0x0000000503067c24 */ /* 0x004fe2000f8e020c */
[----:B---3--:R-:W-:Y:S06]  /*00d0*/  BRA.U !UP0, `(.L_x_0) ;  /* 0x0000000508fc7547 */ /* 0x008fec000b800000 */
[----:B------:R-:W0:Y:S01]  /*00e0*/  S2R R5, SR_CgaCtaId ;  /* 0x0000000000057919 */ /* 0x000e220000008800 */
[----:B------:R-:W1:Y:S01]  /*00f0*/  LDC R0, c[0x0][0x3a0] ;  /* 0x0000e800ff007b82 */ /* 0x000e620000000800 */
[----:B------:R-:W-:Y:S01]  /*0100*/  MOV R2, 0x400 ;  /* 0x0000040000027802 */ /* 0x000fe20000000f00 */
[----:B------:R-:W2:Y:S01]  /*0110*/  LDCU UR9, c[0x0][0x398] ;  /* 0x00007300ff0977ac */ /* 0x000ea20008000800 */
[----:B------:R-:W-:Y:S02]  /*0120*/  HFMA2 R16, -RZ, RZ, 0, 0 ;  /* 0x00000000ff107431 */ /* 0x000fe400000001ff */
[----:B------:R-:W-:Y:S01]  /*0130*/  IMAD R11, R6, UR8, R9 ;  /* 0x00000008060b7c24 */ /* 0x000fe2000f8e0209 */
[----:B------:R-:W3:Y:S01]  /*0140*/  LDCU UR5, c[0x0][0x3a0] ;  /* 0x00007400ff0577ac */ /* 0x000ee20008000800 */
[----:B------:R-:W-:Y:S01]  /*0150*/  VIADD R4, R2, 0x110 ;  /* 0x0000011002047836 */ /* 0x000fe20000000000 */
[----:B------:R-:W-:Y:S01]  /*0160*/  UIADD3 UR4, UPT, UPT, UR8, 0xf, URZ ;  /* 0x0000000f08047890 */ /* 0x000fe2000fffe0ff */
[----:B------:R-:W4:Y:S03]  /*0170*/  LDCU UR12, c[0x0][0x39c] ;  /* 0x00007380ff0c77ac */ /* 0x000f260008000800 */
[----:B------:R-:W-:Y:S01]  /*0180*/  USHF.R.U32.HI UR4, URZ, 0x4, UR4 ;  /* 0x00000004ff047899 */ /* 0x000fe20008011604 */
[----:B------:R-:W0:Y:S01]  /*0190*/  LDCU UR10, c[0x0][0x3a4] ;  /* 0x00007480ff0a77ac */ /* 0x000e220008000800 */
[----:B--2---:R-:W-:Y:S01]  /*01a0*/  ISETP.GE.AND P1, PT, R6, UR9, PT ;  /* 0x0000000906007c0c */ /* 0x004fe2000bf26270 */
[----:B------:R-:W2:Y:S01]  /*01b0*/  LDCU UR11, c[0x0][0x3a8] ;  /* 0x00007500ff0b77ac */ /* 0x000ea20008000800 */
[----:B---3--:R-:W-:Y:S01]  /*01c0*/  IMAD R15, R12, UR5, R7 ;  /* 0x000000050c0f7c24 */ /* 0x008fe2000f8e0207 */
[----:B------:R-:W-:Y:S01]  /*01d0*/  UIADD3 UR4, UPT, UPT, -UR4, URZ, URZ ;  /* 0x000000ff04047290 */ /* 0x000fe2000fffe1ff */
[----:B0-----:R-:W-:-:S02]  /*01e0*/  LEA R3, R5, R2, 0x18 ;  /* 0x0000000205037211 */ /* 0x001fc400078ec0ff */
[----:B------:R-:W-:-:S03]  /*01f0*/  LEA R4, R5, R4, 0x18 ;  /* 0x0000000405047211 */ /* 0x000fc600078ec0ff */
[C---:B------:R-:W-:Y:S02]  /*0200*/  IMAD R8, R12.reuse, 0x11, R3 ;  /* 0x000000110c087824 */ /* 0x040fe400078e0203 */
[C---:B------:R-:W-:Y:S02]  /*0210*/  IMAD.IADD R10, R9.reuse, 0x1, R4 ;  /* 0x00000001090a7824 */ /* 0x040fe400078e0204 */
[----:B------:R-:W-:Y:S02]  /*0220*/  IMAD.IADD R14, R9, 0x1, R8 ;  /* 0x00000001090e7824 */ /* 0x000fe400078e0208 */
[----:B--2-4-:R-:W-:-:S07]  /*0230*/  IMAD R13, R12, 0x11, R10 ;  /* 0x000000110c0d7824 */ /* 0x014fce00078e020a */
.L_x_1:
[----:B------:R-:W-:Y:S02]  /*0240*/  ISETP.GE.AND P0, PT, R12, UR12, PT ;  /* 0x0000000c0c007c0c */ /* 0x000fe4000bf06270 */
[----:B------:R-:W-:Y:S02]  /*0250*/  ISETP.GE.OR P2, PT, R9, UR12, P1 ;  /* 0x0000000c09007c0c */ /* 0x000fe40008f46670 */
[----:B-1----:R-:W-:Y:S02]  /*0260*/  ISETP.GE.OR P0, PT, R7, R0, P0 ;  /* 0x000000000700720c */ /* 0x002fe40000706670 */
[----:B------:R-:W-:Y:S02]  /*0270*/  PRMT R21, RZ, 0x7610, R21 ;  /* 0x00007610ff157816 */ /* 0x000fe40000000015 */
[----:B------:R-:W-:-:S07]  /*0280*/  PRMT R22, RZ, 0x7610, R22 ;  /* 0x00007610ff167816 */ /* 0x000fce0000000016 */
[----:B------:R-:W0:Y:S08]  /*0290*/  @!P2 LDC.64 R2, c[0x0][0x380] ;  /* 0x0000e000ff02ab82 */ /* 0x000e300000000a00 */
[----:B------:R-:W1:Y:S01]  /*02a0*/  @!P0 LDC.64 R4, c[0x0][0x388] ;  /* 0x0000e200ff048b82 */ /* 0x000e620000000a00 */
[----:B0-----:R-:W-:-:S05]  /*02b0*/  @!P2 IADD3 R2, P3, PT, R11, R2, RZ ;  /* 0x000000020b02a210 */ /* 0x001fca0007f7e0ff */
[----:B------:R-:W-:Y:S01]  /*02c0*/  @!P2 IMAD.X R3, RZ, RZ, R3, P3 ;  /* 0x000000ffff03a224 */ /* 0x000fe200018e0603 */
[----:B-1----:R-:W-:-:S04]  /*02d0*/  @!P0 IADD3 R4, P4, PT, R15, R4, RZ ;  /* 0x000000040f048210 */ /* 0x002fc80007f9e0ff */
[----:B------:R-:W2:Y:S01]  /*02e0*/  @!P2 LDG.E.U8 R21, desc[UR6][R2.64] ;  /* 0x000000060215a981 */ /* 0x000ea2000c1e1100 */
[----:B------:R-:W-:-:S05]  /*02f0*/  @!P0 LEA.HI.X.SX32 R5, R15, R5, 0x1, P4 ;  /* 0x000000050f058211 */ /* 0x000fca00020f0eff */
[----:B------:R-:W3:Y:S01]  /*0300*/  @!P0 LDG.E.U8 R22, desc[UR6][R4.64] ;  /* 0x0000000604168981 */ /* 0x000ee2000c1e1100 */
[----:B------:R-:W-:-:S04]  /*0310*/  UIADD3 UR4, UPT, UPT, UR4, 0x1, URZ ;  /* 0x0000000104047890 */ /* 0x000fc8000fffe0ff */
[----:B------:R-:W-:Y:S01]  /*0320*/  UISETP.NE.AND UP0, UPT, UR4, URZ, UPT ;  /* 0x000000ff0400728c */ /* 0x000fe2000bf05270 */
[----:B------:R-:W-:Y:S01]  /*0330*/  VIADD R12, R12, 0x10 ;  /* 0x000000100c0c7836 */ /* 0x000fe20000000000 */
[----:B------:R-:W-:Y:S01]  /*0340*/  IADD3 R9, PT, PT, R9, 0x10, RZ ;  /* 0x0000001009097810 */ /* 0x000fe20007ffe0ff */
[----:B------:R-:W-:Y:S02]  /*0350*/  VIADD R11, R11, 0x10 ;  /* 0x000000100b0b7836 */ /* 0x000fe40000000000 */
[----:B------:R-:W-:Y:S01]  /*0360*/  IMAD R15, R0, 0x10, R15 ;  /* 0x00000010000f7824 */ /* 0x000fe200078e020f */
[----:B--2---:R-:W-:Y:S04]  /*0370*/  STS.U8 [R14], R21 ;  /* 0x000000150e007388 */ /* 0x004fe80000000000 */
[----:B---3--:R-:W-:Y:S01]  /*0380*/  STS.U8 [R13], R22 ;  /* 0x000000160d007388 */ /* 0x008fe20000000000 */
[----:B------:R-:W-:Y:S06]  /*0390*/  BAR.SYNC.DEFER_BLOCKING 0x0 ;  /* 0x0000000000007b1d */ /* 0x000fec0000010000 */
[----:B------:R-:W0:Y:S04]  /*03a0*/  LDS.S8 R26, [R8] ;  /* 0x00000000081a7984 */ /* 0x000e280000000200 */
[----:B------:R-:W1:Y:S04]  /*03b0*/  LDS.S8 R27, [R10] ;  /* 0x000000000a1b7984 */ /* 0x000e680000000200 */
[----:B------:R-:W2:Y:S04]  /*03c0*/  LDS.S8 R28, [R8+0x1] ;  /* 0x00000100081c7984 */ /* 0x000ea80000000200 */
[----:B------:R-:W3:Y:S04]  /*03d0*/  LDS.S8 R25, [R10+0x11] ;  /* 0x000011000a197984 */ /* 0x000ee80000000200 */
[----:B------:R-:W4:Y:S04]  /*03e0*/  LDS.S8 R17, [R8+0x2] ;  /* 0x0000020008117984 */ /* 0x000f280000000200 */
[----:B------:R-:W5:Y:S04]  /*03f0*/  LDS.S8 R18, [R10+0x22] ;  /* 0x000022000a127984 */ /* 0x000f680000000200 */
[----:B------:R-:W5:Y:S04]  /*0400*/  LDS.S8 R19, [R8+0x3] ;  /* 0x0000030008137984 */ /* 0x000f680000000200 */
[----:B------:R-:W5:Y:S04]  /*0410*/  LDS.S8 R20, [R10+0x33] ;  /* 0x000033000a147984 */ /* 0x000f680000000200 */
[----:B------:R-:W5:Y:S04]  /*0420*/  LDS.S8 R22, [R10+0x44] ;  /* 0x000044000a167984 */ /* 0x000f680000000200 */
[----:B------:R-:W5:Y:S01]  /*0430*/  LDS.S8 R21, [R8+0x4] ;  /* 0x0000040008157984 */ /* 0x000f620000000200 */
[----:B0-----:R-:W-:-:S03]  /*0440*/  IADD3 R3, PT, PT, R26, -UR10, RZ ;  /* 0x8000000a1a037c10 */ /* 0x001fc6000fffe0ff */
[----:B------:R-:W0:Y:S01]  /*0450*/  LDS.S8 R23, [R8+0x5] ;  /* 0x0000050008177984 */ /* 0x000e220000000200 */
[----:B-1----:R-:W-:-:S03]  /*0460*/  VIADD R27, R27, -UR11 ;  /* 0x8000000b1b1b7c36 */ /* 0x002fc60008000000 */
[----:B------:R-:W1:Y:S01]  /*0470*/  LDS.S8 R24, [R10+0x55] ;  /* 0x000055000a187984 */ /* 0x000e620000000200 */
[----:B------:R-:W-:-:S03]  /*0480*/  IMAD R16, R3, R27, R16 ;  /* 0x0000001b03107224 */ /* 0x000fc600078e0210 */
[----:B------:R-:W1:Y:S04]  /*0490*/  LDS.S8 R26, [R8+0x6] ;  /* 0x00000600081a7984 */ /* 0x000e680000000200 */
[----:B------:R-:W1:Y:S04]  /*04a0*/  LDS.S8 R27, [R10+0x66] ;  /* 0x000066000a1b7984 */ /* 0x000e680000000200 */
[----:B------:R-:W1:Y:S01]  /*04b0*/  LDS.S8 R2, [R10+0x77] ;  /* 0x000077000a027984 */ /* 0x000e620000000200 */
[----:B--2---:R-:W-:-:S03]  /*04c0*/  VIADD R5, R28, -UR10 ;  /* 0x8000000a1c057c36 */ /* 0x004fc60008000000 */
[----:B------:R-:W2:Y:S01]  /*04d0*/  LDS.S8 R3, [R8+0x7] ;  /* 0x0000070008037984 */ /* 0x000ea20000000200 */
[----:B---3--:R-:W-:-:S03]  /*04e0*/  IADD3 R25, PT, PT, R25, -UR11, RZ ;  /* 0x8000000b19197c10 */ /* 0x008fc6000fffe0ff */
[----:B------:R-:W3:Y:S02]  /*04f0*/  LDS.S8 R4, [R10+0x88] ;  /* 0x000088000a047984 */ /* 0x000ee40000000200 */
[----:B------:R-:W-:Y:S02]  /*0500*/  IMAD R16, R5, R25, R16 ;  /* 0x0000001905107224 */ /* 0x000fe400078e0210 */
[----:B------:R-:W3:Y:S01]  /*0510*/  LDS.S8 R5, [R8+0x8] ;  /* 0x0000080008057984 */ /* 0x000ee20000000200 */
[----:B----4-:R-:W-:Y:S02]  /*0520*/  VIADD R17, R17, -UR10 ;  /* 0x8000000a11117c36 */ /* 0x010fe40008000000 */
[----:B-----5:R-:W-:Y:S01]  /*0530*/  VIADD R18, R18, -UR11 ;  /* 0x8000000b12127c36 */ /* 0x020fe20008000000 */
[----:B------:R-:W-:Y:S01]  /*0540*/  IADD3 R19, PT, PT, R19, -UR10, RZ ;  /* 0x8000000a13137c10 */ /* 0x000fe2000fffe0ff */
[----:B------:R-:W-:Y:S01]  /*0550*/  VIADD R20, R20, -UR11 ;  /* 0x8000000b14147c36 */ /* 0x000fe20008000000 */
[----:B------:R-:W-:Y:S01]  /*0560*/  IADD3 R22, PT, PT, R22, -UR11, RZ ;  /* 0x8000000b16167c10 */ /* 0x000fe2000fffe0ff */
[----:B------:R-:W-:Y:S01]  /*0570*/  IMAD R16, R17, R18, R16 ;  /* 0x0000001211107224 */ /* 0x000fe200078e0210 */
[----:B------:R-:W-:Y:S01]  /*0580*/  LDS.S8 R25, [R8+0xe] ;  /* 0x00000e0008197984 */ /* 0x000fe20000000200 */
[----:B------:R-:W-:-:S02]  /*0590*/  VIADD R21, R21, -UR10 ;  /* 0x8000000a15157c36 */ /* 0x000fc40008000000 */
[----:B------:R-:W-:Y:S01]  /*05a0*/  IMAD R16, R19, R20, R16 ;  /* 0x0000001413107224 */ /* 0x000fe200078e0210 */
[----:B------:R-:W-:Y:S01]  /*05b0*/  LDS.S8 R17, [R10+0x99] ;  /* 0x000099000a117984 */ /* 0x000fe20000000200 */
[----:B0-----:R-:W-:Y:S02]  /*05c0*/  VIADD R18, R23, -UR10 ;  /* 0x8000000a17127c36 */ /* 0x001fe40008000000 */
[----:B------:R-:W-:Y:S01]  /*05d0*/  IMAD R21, R21, R22, R16 ;  /* 0x0000001615157224 */ /* 0x000fe200078e0210 */
[----:B------:R-:W-:Y:S01]  /*05e0*/  LDS.S8 R19, [R10+0xaa] ;  /* 0x0000aa000a137984 */ /* 0x000fe20000000200 */
[----:B-1----:R-:W-:-:S03]  /*05f0*/  VIADD R24, R24, -UR11 ;  /* 0x8000000b18187c36 */ /* 0x002fc60008000000 */
[----:B------:R-:W0:Y:S01]  /*0600*/  LDS.S8 R16, [R8+0x9] ;  /* 0x0000090008107984 */ /* 0x000e220000000200 */
[----:B------:R-:W-:Y:S01]  /*0610*/  IADD3 R26, PT, PT, R26, -UR10, RZ ;  /* 0x8000000a1a1a7c10 */ /* 0x000fe2000fffe0ff */
[----:B------:R-:W-:Y:S02]  /*0620*/  IMAD R21, R18, R24, R21 ;  /* 0x0000001812157224 */ /* 0x000fe400078e0215 */
[----:B------:R-:W-:Y:S01]  /*0630*/  VIADD R27, R27, -UR11 ;  /* 0x8000000b1b1b7c36 */ /* 0x000fe20008000000 */
[----:B------:R-:W1:Y:S01]  /*0640*/  LDS.S8 R18, [R8+0xa] ;  /* 0x00000a0008127984 */ /* 0x000e620000000200 */
[----:B------:R-:W-:Y:S02]  /*0650*/  IADD3 R22, PT, PT, R2, -UR11, RZ ;  /* 0x8000000b02167c10 */ /* 0x000fe4000fffe0ff */
[----:B------:R-:W-:Y:S01]  /*0660*/  IMAD R21, R26, R27, R21 ;  /* 0x0000001b1a157224 */ /* 0x000fe200078e0215 */
[----:B------:R-:W4:Y:S01]  /*0670*/  LDS.S8 R2, [R8+0xb] ;  /* 0x00000b0008027984 */ /* 0x000f220000000200 */
[----:B--2---:R-:W-:-:S03]  /*0680*/  VIADD R20, R3, -UR10 ;  /* 0x8000000a03147c36 */ /* 0x004fc60008000000 */
[----:B------:R-:W2:Y:S01]  /*0690*/  LDS.S8 R3, [R10+0xbb] ;  /* 0x0000bb000a037984 */ /* 0x000ea20000000200 */
[----:B------:R-:W-:-:S03]  /*06a0*/  IMAD R22, R20, R22, R21 ;  /* 0x0000001614167224 */ /* 0x000fc600078e0215 */
[----:B------:R-:W5:Y:S01]  /*06b0*/  LDS.S8 R21, [R8+0xc] ;  /* 0x00000c0008157984 */ /* 0x000f620000000200 */
[----:B---3--:R-:W-:-:S03]  /*06c0*/  VIADD R24, R4, -UR11 ;  /* 0x8000000b04187c36 */ /* 0x008fc60008000000 */
[----:B------:R-:W3:Y:S01]  /*06d0*/  LDS.S8 R20, [R10+0xcc] ;  /* 0x0000cc000a147984 */ /* 0x000ee20000000200 */
[----:B------:R-:W-:-:S03]  /*06e0*/  VIADD R23, R5, -UR10 ;  /* 0x8000000a05177c36 */ /* 0x000fc60008000000 */
[----:B------:R-:W3:Y:S01]  /*06f0*/  LDS.S8 R4, [R10+0xdd] ;  /* 0x0000dd000a047984 */ /* 0x000ee20000000200 */
[----:B------:R-:W-:-:S03]  /*0700*/  IMAD R26, R23, R24, R22 ;  /* 0x00000018171a7224 */ /* 0x000fc600078e0216 */
[----:B------:R-:W3:Y:S04]  /*0710*/  LDS.S8 R5, [R8+0xd] ;  /* 0x00000d0008057984 */ /* 0x000ee80000000200 */
[----:B------:R-:W3:Y:S04]  /*0720*/  LDS.S8 R24, [R10+0xee] ;  /* 0x0000ee000a187984 */ /* 0x000ee80000000200 */
[----:B------:R-:W3:Y:S04]  /*0730*/  LDS.S8 R23, [R8+0xf] ;  /* 0x00000f0008177984 */ /* 0x000ee80000000200 */
[----:B------:R-:W3:Y:S01]  /*0740*/  LDS.S8 R22, [R10+0xff] ;  /* 0x0000ff000a167984 */ /* 0x000ee20000000200 */
[----:B0-----:R-:W-:Y:S01]  /*0750*/  IADD3 R27, PT, PT, R16, -UR10, RZ ;  /* 0x8000000a101b7c10 */ /* 0x001fe2000fffe0ff */
[----:B------:R-:W-:Y:S01]  /*0760*/  VIADD R17, R17, -UR11 ;  /* 0x8000000b11117c36 */ /* 0x000fe20008000000 */
[----:B------:R-:W-:Y:S01]  /*0770*/  IADD3 R19, PT, PT, R19, -UR11, RZ ;  /* 0x8000000b13137c10 */ /* 0x000fe2000fffe0ff */
[----:B-1----:R-:W-:-:S02]  /*0780*/  VIADD R18, R18, -UR10 ;  /* 0x8000000a12127c36 */ /* 0x002fc40008000000 */
[----:B------:R-:W-:Y:S02]  /*0790*/  IMAD R17, R27, R17, R26 ;  /* 0x000000111b117224 */ /* 0x000fe400078e021a */
[----:B----4-:R-:W-:Y:S02]  /*07a0*/  VIADD R2, R2, -UR10 ;  /* 0x8000000a02027c36 */ /* 0x010fe40008000000 */
[----:B------:R-:W-:Y:S02]  /*07b0*/  IMAD R17, R18, R19, R17 ;  /* 0x0000001312117224 */ /* 0x000fe400078e0211 */
[----:B--2---:R-:W-:Y:S01]  /*07c0*/  VIADD R3, R3, -UR11 ;  /* 0x8000000b03037c36 */ /* 0x004fe20008000000 */
[----:B-----5:R-:W-:-:S03]  /*07d0*/  IADD3 R21, PT, PT, R21, -UR10, RZ ;  /* 0x8000000a15157c10 */ /* 0x020fc6000fffe0ff */
[----:B------:R-:W-:Y:S02]  /*07e0*/  IMAD R2, R2, R3, R17 ;  /* 0x0000000302027224 */ /* 0x000fe400078e0211 */
[----:B---3--:R-:W-:Y:S01]  /*07f0*/  VIADD R20, R20, -UR11 ;  /* 0x8000000b14147c36 */ /* 0x008fe20008000000 */
[----:B------:R-:W-:-:S03]  /*0800*/  IADD3 R4, PT, PT, R4, -UR11, RZ ;  /* 0x8000000b04047c10 */ /* 0x000fc6000fffe0ff */
[----:B------:R-:W-:Y:S02]  /*0810*/  IMAD R2, R21, R20, R2 ;  /* 0x0000001415027224 */ /* 0x000fe400078e0202 */
[----:B------:R-:W-:Y:S02]  /*0820*/  VIADD R5, R5, -UR10 ;  /* 0x8000000a05057c36 */ /* 0x000fe40008000000 */
[----:B------:R-:W-:Y:S02]  /*0830*/  VIADD R25, R25, -UR10 ;  /* 0x8000000a19197c36 */ /* 0x000fe40008000000 */
[----:B------:R-:W-:Y:S02]  /*0840*/  VIADD R24, R24, -UR11 ;  /* 0x8000000b18187c36 */ /* 0x000fe40008000000 */
[----:B------:R-:W-:Y:S01]  /*0850*/  IMAD R2, R5, R4, R2 ;  /* 0x0000000405027224 */ /* 0x000fe200078e0202 */
[----:B------:R-:W-:-:S03]  /*0860*/  IADD3 R23, PT, PT, R23, -UR10, RZ ;  /* 0x8000000a17177c10 */ /* 0x000fc6000fffe0ff */
[----:B------:R-:W-:Y:S02]  /*0870*/  IMAD R2, R25, R24, R2 ;  /* 0x0000001819027224 */ /* 0x000fe400078e0202 */
[----:B------:R-:W-:-:S04]  /*0880*/  VIADD R22, R22, -UR11 ;  /* 0x8000000b16167c36 */ /* 0x000fc80008000000 */
[----:B------:R-:W-:Y:S01]  /*0890*/  IMAD R16, R23, R22, R2 ;  /* 0x0000001617107224 */ /* 0x000fe200078e0202 */
[----:B------:R-:W-:Y:S06]  /*08a0*/  BAR.SYNC.DEFER_BLOCKING 0x0 ;  /* 0x0000000000007b1d */ /* 0x000fec0000010000 */
[----:B------:R-:W-:Y:S05]  /*08b0*/  BRA.U UP0, `(.L_x_1) ;  /* 0xfffffff900607547 */ /* 0x000fea000b83ffff */
[----:B------:R-:W-:-:S07]  /*08c0*/  I2FP.F32.S32 R16, R16 ;  /* 0x0000001000107245 */ /* 0x000fce0000201400 */
.L_x_0:
[----:B------:R-:W0:Y:S01]  /*08d0*/  LDCU UR4, c[0x0][0x398] ;  /* 0x00007300ff0477ac */ /* 0x000e220008000800 */
[----:B------:R-:W1:Y:S01]  /*08e0*/  LDCU UR5, c[0x0][0x3a0] ;  /* 0x00007400ff0577ac */ /* 0x000e620008000800 */
[----:B0-----:R-:W-:-:S04]  /*08f0*/  ISETP.GE.AND P0, PT, R6, UR4, PT ;  /* 0x0000000406007c0c */ /* 0x001fc8000bf06270 */
[----:B-1----:R-:W-:-:S13]  /*0900*/  ISETP.GE.OR P0, PT, R7, UR5, P0 ;  /* 0x0000000507007c0c */ /* 0x002fda0008706670 */
[----:B------:R-:W-:Y:S05]  /*0910*/  @P0 EXIT ;  /* 0x000000000000094d */ /* 0x000fea0003800000 */
[----:B------:R-:W0:Y:S01]  /*0920*/  LDC R5, c[0x0][0x3b8] ;  /* 0x0000ee00ff057b82 */ /* 0x000e220000000800 */
[----:B------:R-:W1:Y:S01]  /*0930*/  LDCU.64 UR4, c[0x0][0x3b0] ;  /* 0x00007600ff0477ac */ /* 0x000e620008000a00 */
[----:B------:R-:W-:Y:S01]  /*0940*/  BSSY.RECONVERGENT B0, `(.L_x_2) ;  /* 0x000000e000007945 */ /* 0x000fe20003800200 */
[----:B-1----:R-:W-:-:S04]  /*0950*/  FMUL R0, R16, UR4 ;  /* 0x0000000410007c20 */ /* 0x002fc80008400000 */
[----:B------:R-:W-:Y:S01]  /*0960*/  FMUL R0, R0, UR5 ;  /* 0x0000000500007c20 */ /* 0x000fe20008400000 */
[----:B0-----:R-:W0:Y:S08]  /*0970*/  MUFU.RCP R2, R5 ;  /* 0x0000000500027308 */ /* 0x001e300000001000 */
[----:B------:R-:W1:Y:S01]  /*0980*/  FCHK P0, R0, R5 ;  /* 0x0000000500007302 */ /* 0x000e620000000000 */
[----:B0-----:R-:W-:-:S04]  /*0990*/  FFMA R3, R2, -R5, 1 ;  /* 0x3f80000002037423 */ /* 0x001fc80000000805 */
[----:B------:R-:W-:-:S04]  /*09a0*/  FFMA R3, R2, R3, R2 ;  /* 0x0000000302037223 */ /* 0x000fc80000000002 */
[----:B------:R-:W-:-:S04]  /*09b0*/  FFMA R2, R0, R3, RZ ;  /* 0x0000000300027223 */ /* 0x000fc800000000ff */
[----:B------:R-:W-:-:S04]  /*09c0*/  FFMA R4, R2, -R5, R0 ;  /* 0x8000000502047223 */ /* 0x000fc80000000000 */
[----:B------:R-:W-:Y:S01]  /*09d0*/  FFMA R4, R3, R4, R2 ;  /* 0x0000000403047223 */ /* 0x000fe20000000002 */
[----:B-1----:R-:W-:Y:S06]  /*09e0*/  @!P0 BRA `(.L_x_3) ;  /* 0x00000000000c8947 */ /* 0x002fec0003800000 */
[----:B------:R-:W-:-:S07]  /*09f0*/  MOV R2, 0xa10 ;  /* 0x00000a1000027802 */ /* 0x000fce0000000f00 */
[----:B------:R-:W-:Y:S05]  /*0a00*/  CALL.REL.NOINC `($__internal_0_$__cuda_sm3x_div_rn_noftz_f32_slowpath) ;  /* 0x0000000000347944 */ /* 0x000fea0003c00000 */
[----:B------:R-:W-:-:S07]  /*0a10*/  MOV R4, R0 ;  /* 0x0000000000047202 */ /* 0x000fce0000000f00 */
.L_x_3:
[----:B------:R-:W-:Y:S05]  /*0a20*/  BSYNC.RECONVERGENT B0 ;  /* 0x0000000000007941 */ /* 0x000fea0003800200 */
.L_x_2:
[----:B------:R-:W0:Y:S01]  /*0a30*/  LDC R3, c[0x0][0x3ac] ;  /* 0x0000eb00ff037b82 */ /* 0x000e220000000800 */
[----:B------:R-:W1:Y:S01]  /*0a40*/  LDCU UR8, c[0x0][0x3a0] ;  /* 0x00007400ff0877ac */ /* 0x000e620008000800 */
[----:B------:R-:W0:Y:S01]  /*0a50*/  F2I.NTZ R4, R4 ;  /* 0x0000000400047305 */ /* 0x000e220000203100 */
[----:B------:R-:W2:Y:S01]  /*0a60*/  LDCU.64 UR4, c[0x0][0x390] ;  /* 0x00007200ff0477ac */ /* 0x000ea20008000a00 */
[----:B-1----:R-:W-:-:S05]  /*0a70*/  IMAD R6, R6, UR8, R7 ;  /* 0x0000000806067c24 */ /* 0x002fca000f8e0207 */
[----:B--2---:R-:W-:Y:S02]  /*0a80*/  IADD3 R2, P0, PT, R6, UR4, RZ ;  /* 0x0000000406027c10 */ /* 0x004fe4000ff1e0ff */
[----:B0-----:R-:W-:Y:S02]  /*0a90*/  VIADDMNMX R0, R4, R3, 0x7f, PT ;  /* 0x0000007f04007446 */ /* 0x001fe40003800103 */
[----:B------:R-:W-:Y:S02]  /*0aa0*/  LEA.HI.X.SX32 R3, R6, UR5, 0x1, P0 ;  /* 0x0000000506037c11 */ /* 0x000fe400080f0eff */
[----:B------:R-:W-:-:S05]  /*0ab0*/  VIMNMX R5, PT, PT, R0, -0x80, !PT ;  /* 0xffffff8000057848 */ /* 0x000fca0007fe0100 */
[----:B------:R-:W-:Y:S01]  /*0ac0*/  STG.E.U8 desc[UR6][R2.64], R5 ;  /* 0x0000000502007986 */ /* 0x000fe2000c101106 */
[----:B------:R-:W-:Y:S05]  /*0ad0*/  EXIT ;  /* 0x000000000000794d */ /* 0x000fea0003800000 */
        .weak           $__internal_0_$__cuda_sm3x_div_rn_noftz_f32_slowpath
        .type           $__internal_0_$__cuda_sm3x_div_rn_noftz_f32_slowpath,@function
        .size           $__internal_0_$__cuda_sm3x_div_rn_noftz_f32_slowpath,(.L_x_16 - $__internal_0_$__cuda_sm3x_div_rn_noftz_f32_slowpath)
$__internal_0_$__cuda_sm3x_div_rn_noftz_f32_slowpath:
[----:B------:R-:W0:Y:S01]  /*0ae0*/  LDC R3, c[0x0][0x3b8] ;  /* 0x0000ee00ff037b82 */ /* 0x000e220000000800 */
[----:B------:R-:W-:Y:S01]  /*0af0*/  SHF.R.U32.HI R4, RZ, 0x17, R0 ;  /* 0x00000017ff047819 */ /* 0x000fe20000011600 */
[----:B------:R-:W1:Y:S01]  /*0b00*/  LDCU UR4, c[0x0][0x3b8] ;  /* 0x00007700ff0477ac */ /* 0x000e620008000800 */
[----:B------:R-:W-:Y:S02]  /*0b10*/  BSSY.RECONVERGENT B1, `(.L_x_4) ;  /* 0x0000064000017945 */ /* 0x000fe40003800200 */
[----:B------:R-:W-:Y:S02]  /*0b20*/  LOP3.LUT R12, R4, 0xff, RZ, 0xc0, !PT ;  /* 0x000000ff040c7812 */ /* 0x000fe400078ec0ff */
[----:B------:R-:W-:-:S03]  /*0b30*/  MOV R4, R0 ;  /* 0x0000000000047202 */ /* 0x000fc60000000f00 */
[----:B------:R-:W-:Y:S02]  /*0b40*/  VIADD R11, R12, 0xffffffff ;  /* 0xffffffff0c0b7836 */ /* 0x000fe40000000000 */
[----:B-1----:R-:W-:Y:S01]  /*0b50*/  IMAD.U32 R9, RZ, RZ, UR4 ;  /* 0x00000004ff097e24 */ /* 0x002fe2000f8e00ff */
[----:B0-----:R-:W-:-:S04]  /*0b60*/  SHF.R.U32.HI R5, RZ, 0x17, R3 ;  /* 0x00000017ff057819 */ /* 0x001fc80000011603 */
[----:B------:R-:W-:-:S05]  /*0b70*/  LOP3.LUT R5, R5, 0xff, RZ, 0xc0, !PT ;  /* 0x000000ff05057812 */ /* 0x000fca00078ec0ff */
[----:B------:R-:W-:-:S05]  /*0b80*/  VIADD R10, R5, 0xffffffff ;  /* 0xffffffff050a7836 */ /* 0x000fca0000000000 */
[----:B------:R-:W-:-:S04]  /*0b90*/  ISETP.GT.U32.AND P0, PT, R10, 0xfd, PT ;  /* 0x000000fd0a00780c */ /* 0x000fc80003f04070 */
[----:B------:R-:W-:-:S13]  /*0ba0*/  ISETP.GT.U32.OR P0, PT, R11, 0xfd, P0 ;  /* 0x000000fd0b00780c */ /* 0x000fda0000704470 */
[----:B------:R-:W-:Y:S01]  /*0bb0*/  @!P0 IMAD.MOV.U32 R8, RZ, RZ, RZ ;  /* 0x000000ffff088224 */ /* 0x000fe200078e00ff */
[----:B------:R-:W-:Y:S06]  /*0bc0*/  @!P0 BRA `(.L_x_5) ;  /* 0x00000000005c8947 */ /* 0x000fec0003800000 */
[----:B------:R-:W-:Y:S02]  /*0bd0*/  FSETP.GTU.FTZ.AND P1, PT, |R3|, +INF , PT ;  /* 0x7f8000000300780b */ /* 0x000fe40003f3c200 */
[----:B------:R-:W-:-:S04]  /*0be0*/  FSETP.GTU.FTZ.AND P0, PT, |R0|, +INF , PT ;  /* 0x7f8000000000780b */ /* 0x000fc80003f1c200 */
[----:B------:R-:W-:-:S13]  /*0bf0*/  PLOP3.LUT P0, PT, P0, P1, PT, 0xf8, 0x8f ;  /* 0x00000000008f781c */ /* 0x000fda0000703f70 */
[----:B------:R-:W-:Y:S05]  /*0c00*/  @P0 BRA `(.L_x_6) ;  /* 0x00000004004c0947 */ /* 0x000fea0003800000 */
[----:B------:R-:W-:-:S13]  /*0c10*/  LOP3.LUT P0, RZ, R9, 0x7fffffff, R4, 0xc8, !PT ;  /* 0x7fffffff09ff7812 */ /* 0x000fda000780c804 */
[----:B------:R-:W-:Y:S05]  /*0c20*/  @!P0 BRA `(.L_x_7) ;  /* 0x00000004003c8947 */ /* 0x000fea0003800000 */
[C---:B------:R-:W-:Y:S02]  /*0c30*/  FSETP.NEU.FTZ.AND P2, PT, |R0|.reuse, +INF , PT ;  /* 0x7f8000000000780b */ /* 0x040fe40003f5d200 */
[----:B------:R-:W-:Y:S02]  /*0c40*/  FSETP.NEU.FTZ.AND P1, PT, |R3|, +INF , PT ;  /* 0x7f8000000300780b */ /* 0x000fe40003f3d200 */
[----:B------:R-:W-:-:S11]  /*0c50*/  FSETP.NEU.FTZ.AND P0, PT, |R0|, +INF , PT ;  /* 0x7f8000000000780b */ /* 0x000fd60003f1d200 */
[----:B------:R-:W-:Y:S05]  /*0c60*/  @!P1 BRA !P2, `(.L_x_7) ;  /* 0x00000004002c9947 */ /* 0x000fea0005000000 */
[----:B------:R-:W-:-:S04]  /*0c70*/  LOP3.LUT P2, RZ, R4, 0x7fffffff, RZ, 0xc0, !PT ;  /* 0x7fffffff04ff7812 */ /* 0x000fc8000784c0ff */
[----:B------:R-:W-:-:S13]  /*0c80*/  PLOP3.LUT P1, PT, P1, P2, PT, 0x2f, 0xf2 ;  /* 0x0000000000f2781c */ /* 0x000fda0000f24577 */
[----:B------:R-:W-:Y:S05]  /*0c90*/  @P1 BRA `(.L_x_8) ;  /* 0x0000000400181947 */ /* 0x000fea0003800000 */
[----:B------:R-:W-:-:S04]  /*0ca0*/  LOP3.LUT P1, RZ, R9, 0x7fffffff, RZ, 0xc0, !PT ;  /* 0x7fffffff09ff7812 */ /* 0x000fc8000782c0ff */
[----:B------:R-:W-:-:S13]  /*0cb0*/  PLOP3.LUT P0, PT, P0, P1, PT, 0x2f, 0xf2 ;  /* 0x0000000000f2781c */ /* 0x000fda0000702577 */
[----:B------:R-:W-:Y:S05]  /*0cc0*/  @P0 BRA `(.L_x_9) ;  /* 0x0000000400000947 */ /* 0x000fea0003800000 */
[----:B------:R-:W-:Y:S02]  /*0cd0*/  ISETP.GE.AND P0, PT, R11, RZ, PT ;  /* 0x000000ff0b00720c */ /* 0x000fe40003f06270 */
[----:B------:R-:W-:-:S11]  /*0ce0*/  ISETP.GE.AND P1, PT, R10, RZ, PT ;  /* 0x000000ff0a00720c */ /* 0x000fd60003f26270 */
[----:B------:R-:W-:Y:S01]  /*0cf0*/  @P0 MOV R8, RZ ;  /* 0x000000ff00080202 */ /* 0x000fe20000000f00 */
[----:B------:R-:W-:Y:S02]  /*0d00*/  @!P0 IMAD.MOV.U32 R8, RZ, RZ, -0x40 ;  /* 0xffffffc0ff088424 */ /* 0x000fe400078e00ff */
[----:B------:R-:W-:Y:S01]  /*0d10*/  @!P0 FFMA R4, R0, 1.84467440737095516160e+19, RZ ;  /* 0x5f80000000048823 */ /* 0x000fe200000000ff */
[----:B------:R-:W-:Y:S01]  /*0d20*/  @!P1 FFMA R9, R3, 1.84467440737095516160e+19, RZ ;  /* 0x5f80000003099823 */ /* 0x000fe200000000ff */
[----:B------:R-:W-:-:S07]  /*0d30*/  @!P1 VIADD R8, R8, 0x40 ;  /* 0x0000004008089836 */ /* 0x000fce0000000000 */
.L_x_5:
[----:B------:R-:W-:Y:S01]  /*0d40*/  LEA R0, R5, 0xc0800000, 0x17 ;  /* 0xc080000005007811 */ /* 0x000fe200078eb8ff */
[----:B------:R-:W-:Y:S01]  /*0d50*/  VIADD R3, R12, 0xffffff81 ;  /* 0xffffff810c037836 */ /* 0x000fe20000000000 */
[----:B------:R-:W-:Y:S02]  /*0d60*/  BSSY.RECONVERGENT B2, `(.L_x_10) ;  /* 0x0000035000027945 */ /* 0x000fe40003800200 */
[----:B------:R-:W-:Y:S01]  /*0d70*/  IADD3 R9, PT, PT, -R0, R9, RZ ;  /* 0x0000000900097210 */ /* 0x000fe20007ffe1ff */
[C---:B------:R-:W-:Y:S01]  /*0d80*/  IMAD R0, R3.reuse, -0x800000, R4 ;  /* 0xff80000003007824 */ /* 0x040fe200078e0204 */
[----:B------:R-:W-:Y:S02]  /*0d90*/  IADD3 R5, PT, PT, R3, 0x7f, -R5 ;  /* 0x0000007f03057810 */ /* 0x000fe40007ffe805 */
[----:B------:R-:W0:Y:S01]  /*0da0*/  MUFU.RCP R10, R9 ;  /* 0x00000009000a7308 */ /* 0x000e220000001000 */
[----:B------:R-:W-:Y:S02]  /*0db0*/  FADD.FTZ R11, -R9, -RZ ;  /* 0x800000ff090b7221 */ /* 0x000fe40000010100 */
[----:B------:R-:W-:-:S02]  /*0dc0*/  IMAD.IADD R5, R5, 0x1, R8 ;  /* 0x0000000105057824 */ /* 0x000fc400078e0208 */
[----:B0-----:R-:W-:-:S04]  /*0dd0*/  FFMA R13, R10, R11, 1 ;  /* 0x3f8000000a0d7423 */ /* 0x001fc8000000000b */
[----:B------:R-:W-:-:S04]  /*0de0*/  FFMA R15, R10, R13, R10 ;  /* 0x0000000d0a0f7223 */ /* 0x000fc8000000000a */
[----:B------:R-:W-:-:S04]  /*0df0*/  FFMA R4, R0, R15, RZ ;  /* 0x0000000f00047223 */ /* 0x000fc800000000ff */
[----:B------:R-:W-:-:S04]  /*0e00*/  FFMA R13, R11, R4, R0 ;  /* 0x000000040b0d7223 */ /* 0x000fc80000000000 */
[----:B------:R-:W-:-:S04]  /*0e10*/  FFMA R4, R15, R13, R4 ;  /* 0x0000000d0f047223 */ /* 0x000fc80000000004 */
[----:B------:R-:W-:-:S04]  /*0e20*/  FFMA R11, R11, R4, R0 ;  /* 0x000000040b0b7223 */ /* 0x000fc80000000000 */
[----:B------:R-:W-:-:S05]  /*0e30*/  FFMA R0, R15, R11, R4 ;  /* 0x0000000b0f007223 */ /* 0x000fca0000000004 */
[----:B------:R-:W-:-:S04]  /*0e40*/  SHF.R.U32.HI R3, RZ, 0x17, R0 ;  /* 0x00000017ff037819 */ /* 0x000fc80000011600 */
[----:B------:R-:W-:-:S04]  /*0e50*/  LOP3.LUT R3, R3, 0xff, RZ, 0xc0, !PT ;  /* 0x000000ff03037812 */ /* 0x000fc800078ec0ff */
[----:B------:R-:W-:-:S05]  /*0e60*/  IADD3 R9, PT, PT, R3, R5, RZ ;  /* 0x0000000503097210 */ /* 0x000fca0007ffe0ff */
[----:B------:R-:W-:-:S05]  /*0e70*/  VIADD R3, R9, 0xffffffff ;  /* 0xffffffff09037836 */ /* 0x000fca0000000000 */
[----:B------:R-:W-:-:S13]  /*0e80*/  ISETP.GE.U32.AND P0, PT, R3, 0xfe, PT ;  /* 0x000000fe0300780c */ /* 0x000fda0003f06070 */
[----:B------:R-:W-:Y:S05]  /*0e90*/  @!P0 BRA `(.L_x_11) ;  /* 0x0000000000808947 */ /* 0x000fea0003800000 */
[----:B------:R-:W-:-:S13]  /*0ea0*/  ISETP.GT.AND P0, PT, R9, 0xfe, PT ;  /* 0x000000fe0900780c */ /* 0x000fda0003f04270 */
[----:B------:R-:W-:Y:S05]  /*0eb0*/  @P0 BRA `(.L_x_12) ;  /* 0x00000000006c0947 */ /* 0x000fea0003800000 */
[----:B------:R-:W-:-:S13]  /*0ec0*/  ISETP.GE.AND P0, PT, R9, 0x1, PT ;  /* 0x000000010900780c */ /* 0x000fda0003f06270 */
[----:B------:R-:W-:Y:S05]  /*0ed0*/  @P0 BRA `(.L_x_13) ;  /* 0x0000000000740947 */ /* 0x000fea0003800000 */
[----:B------:R-:W-:Y:S02]  /*0ee0*/  ISETP.GE.AND P0, PT, R9, -0x18, PT ;  /* 0xffffffe80900780c */ /* 0x000fe40003f06270 */
[----:B------:R-:W-:-:S11]  /*0ef0*/  LOP3.LUT R0, R0, 0x80000000, RZ, 0xc0, !PT ;  /* 0x8000000000007812 */ /* 0x000fd600078ec0ff */
[----:B------:R-:W-:Y:S05]  /*0f00*/  @!P0 BRA `(.L_x_13) ;  /* 0x0000000000688947 */ /* 0x000fea0003800000 */
[-CC-:B------:R-:W-:Y:S01]  /*0f10*/  FFMA.RZ R3, R15, R11.reuse, R4.reuse ;  /* 0x0000000b0f037223 */ /* 0x180fe2000000c004 */
[C---:B------:R-:W-:Y:S01]  /*0f20*/  VIADD R8, R9.reuse, 0x20 ;  /* 0x0000002009087836 */ /* 0x040fe20000000000 */
[C---:B------:R-:W-:Y:S02]  /*0f30*/  ISETP.NE.AND P2, PT, R9.reuse, RZ, PT ;  /* 0x000000ff0900720c */ /* 0x040fe40003f45270 */
[----:B------:R-:W-:Y:S02]  /*0f40*/  ISETP.NE.AND P1, PT, R9, RZ, PT ;  /* 0x000000ff0900720c */ /* 0x000fe40003f25270 */
[----:B------:R-:W-:Y:S01]  /*0f50*/  LOP3.LUT R5, R3, 0x7fffff, RZ, 0xc0, !PT ;  /* 0x007fffff03057812 */ /* 0x000fe200078ec0ff */
[CCC-:B------:R-:W-:Y:S01]  /*0f60*/  FFMA.RP R3, R15.reuse, R11.reuse, R4.reuse ;  /* 0x0000000b0f037223 */ /* 0x1c0fe20000008004 */
[----:B------:R-:W-:Y:S01]  /*0f70*/  FFMA.RM R4, R15, R11, R4 ;  /* 0x0000000b0f047223 */ /* 0x000fe20000004004 */
[----:B------:R-:W-:Y:S02]  /*0f80*/  IADD3 R9, PT, PT, -R9, RZ, RZ ;  /* 0x000000ff09097210 */ /* 0x000fe40007ffe1ff */
[----:B------:R-:W-:-:S02]  /*0f90*/  LOP3.LUT R5, R5, 0x800000, RZ, 0xfc, !PT ;  /* 0x0080000005057812 */ /* 0x000fc400078efcff */
[----:B------:R-:W-:Y:S02]  /*0fa0*/  FSETP.NEU.FTZ.AND P0, PT, R3, R4, PT ;  /* 0x000000040300720b */ /* 0x000fe40003f1d000 */
[----:B------:R-:W-:Y:S02]  /*0fb0*/  SHF.L.U32 R8, R5, R8, RZ ;  /* 0x0000000805087219 */ /* 0x000fe400000006ff */
[----:B------:R-:W-:Y:S02]  /*0fc0*/  SEL R4, R9, RZ, P2 ;  /* 0x000000ff09047207 */ /* 0x000fe40001000000 */
[----:B------:R-:W-:Y:S02]  /*0fd0*/  ISETP.NE.AND P1, PT, R8, RZ, P1 ;  /* 0x000000ff0800720c */ /* 0x000fe40000f25270 */
[----:B------:R-:W-:Y:S02]  /*0fe0*/  SHF.R.U32.HI R4, RZ, R4, R5 ;  /* 0x00000004ff047219 */ /* 0x000fe40000011605 */
[----:B------:R-:W-:-:S02]  /*0ff0*/  PLOP3.LUT P0, PT, P0, P1, PT, 0xf8, 0x8f ;  /* 0x00000000008f781c */ /* 0x000fc40000703f70 */
[----:B------:R-:W-:Y:S02]  /*1000*/  SHF.R.U32.HI R8, RZ, 0x1, R4 ;  /* 0x00000001ff087819 */ /* 0x000fe40000011604 */
[----:B------:R-:W-:-:S04]  /*1010*/  SEL R3, RZ, 0x1, !P0 ;  /* 0x00000001ff037807 */ /* 0x000fc80004000000 */
[----:B------:R-:W-:-:S04]  /*1020*/  LOP3.LUT R3, R3, 0x1, R8, 0xf8, !PT ;  /* 0x0000000103037812 */ /* 0x000fc800078ef808 */
[----:B------:R-:W-:-:S05]  /*1030*/  LOP3.LUT R3, R3, R4, RZ, 0xc0, !PT ;  /* 0x0000000403037212 */ /* 0x000fca00078ec0ff */
[----:B------:R-:W-:-:S05]  /*1040*/  IMAD.IADD R3, R8, 0x1, R3 ;  /* 0x0000000108037824 */ /* 0x000fca00078e0203 */
[----:B------:R-:W-:Y:S01]  /*1050*/  LOP3.LUT R0, R3, R0, RZ, 0xfc, !PT ;  /* 0x0000000003007212 */ /* 0x000fe200078efcff */
[----:B------:R-:W-:Y:S06]  /*1060*/  BRA `(.L_x_13) ;  /* 0x0000000000107947 */ /* 0x000fec0003800000 */
.L_x_12:
[----:B------:R-:W-:-:S04]  /*1070*/  LOP3.LUT R0, R0, 0x80000000, RZ, 0xc0, !PT ;  /* 0x8000000000007812 */ /* 0x000fc800078ec0ff */
[----:B------:R-:W-:Y:S01]  /*1080*/  LOP3.LUT R0, R0, 0x7f800000, RZ, 0xfc, !PT ;  /* 0x7f80000000007812 */ /* 0x000fe200078efcff */
[----:B------:R-:W-:Y:S06]  /*1090*/  BRA `(.L_x_13) ;  /* 0x0000000000047947 */ /* 0x000fec0003800000 */
.L_x_11:
[----:B------:R-:W-:-:S07]  /*10a0*/  IMAD R0, R5, 0x800000, R0 ;  /* 0x0080000005007824 */ /* 0x000fce00078e0200 */
.L_x_13:
[----:B------:R-:W-:Y:S05]  /*10b0*/  BSYNC.RECONVERGENT B2 ;  /* 0x0000000000027941 */ /* 0x000fea0003800200 */
.L_x_10:
[----:B------:R-:W-:Y:S05]  /*10c0*/  BRA `(.L_x_14) ;  /* 0x0000000000207947 */ /* 0x000fea0003800000 */
.L_x_9:
[----:B------:R-:W-:-:S04]  /*10d0*/  LOP3.LUT R0, R9, 0x80000000, R4, 0x48, !PT ;  /* 0x8000000009007812 */ /* 0x000fc800078e4804 */
[----:B------:R-:W-:Y:S01]  /*10e0*/  LOP3.LUT R0, R0, 0x7f800000, RZ, 0xfc, !PT ;  /* 0x7f80000000007812 */ /* 0x000fe200078efcff */
[----:B------:R-:W-:Y:S06]  /*10f0*/  BRA `(.L_x_14) ;  /* 0x0000000000147947 */ /* 0x000fec0003800000 */
.L_x_8:
[----:B------:R-:W-:Y:S01]  /*1100*/  LOP3.LUT R0, R9, 0x80000000, R4, 0x48, !PT ;  /* 0x8000000009007812 */ /* 0x000fe200078e4804 */
[----:B------:R-:W-:Y:S06]  /*1110*/  BRA `(.L_x_14) ;  /* 0x00000000000c7947 */ /* 0x000fec0003800000 */
.L_x_7:
[----:B------:R-:W0:Y:S01]  /*1120*/  MUFU.RSQ R0, -QNAN ;  /* 0xffc0000000007908 */ /* 0x000e220000001400 */
[----:B------:R-:W-:Y:S05]  /*1130*/  BRA `(.L_x_14) ;  /* 0x0000000000047947 */ /* 0x000fea0003800000 */
.L_x_6:
[----:B------:R-:W-:-:S07]  /*1140*/  FADD.FTZ R0, R0, R3 ;  /* 0x0000000300007221 */ /* 0x000fce0000010000 */
.L_x_14:
[----:B------:R-:W-:Y:S05]  /*1150*/  BSYNC.RECONVERGENT B1 ;  /* 0x0000000000017941 */ /* 0x000fea0003800200 */
.L_x_4:
[----:B------:R-:W-:-:S04]  /*1160*/  HFMA2 R3, -RZ, RZ, 0, 0 ;  /* 0x00000000ff037431 */ /* 0x000fc800000001ff */
[----:B0-----:R-:W-:Y:S05]  /*1170*/  RET.REL.NODEC R2 `(_Z20quantizedtiledMatMulPKaS0_Paiiiiiifff) ;  /* 0xffffffec02a07950 */ /* 0x001fea0003c3ffff */
.L_x_15:
[----:B------:R-:W-:-:S00]  /*1180*/  BRA `(.L_x_15) ;  /* 0xfffffffc00fc7947 */ /* 0x000fc0000383ffff */
[----:B------:R-:W-:-:S00]  /*1190*/  NOP ;  /* 0x0000000000007918 */ /* 0x000fc00000000000 */
        /* <DEDUP_REMOVED lines=14> */
.L_x_16:


//--------------------- .nv.shared._Z20quantizedtiledMatMulPKaS0_Paiiiiiifff --------------------------
	.section	.nv.shared._Z20quantizedtiledMatMulPKaS0_Paiiiiiifff,"aw",@nobits
	.sectionflags	@""
.nv.shared._Z20quantizedtiledMatMulPKaS0_Paiiiiiifff:
	.zero		1568


//--------------------- .nv.shared.reserved.0     --------------------------
	.section	.nv.shared.reserved.0,"aw",@nobits
	.weak		__nv_reservedSMEM_offset_0_alias
	.size		__nv_reservedSMEM_offset_0_alias, 0, 64
	.other		__nv_reservedSMEM_offset_0_alias,@"STO_CUDA_RESERVED_SHARED STV_DEFAULT"
__nv_reservedSMEM_offset_0_alias:
	.zero		0
	.zero		64


//--------------------- .nv.constant0._Z20quantizedtiledMatMulPKaS0_Paiiiiiifff --------------------------
	.section	.nv.constant0._Z20quantizedtiledMatMulPKaS0_Paiiiiiifff,"a",@progbits
	.sectionflags	@""
	.align	4
.nv.constant0._Z20quantizedtiledMatMulPKaS0_Paiiiiiifff:
	.zero		956


//--------------------- SYMBOLS --------------------------

	.type		.nv.reservedSmem.offset0,@object
	.size		.nv.reservedSmem.offset0,0x4
	.type		.nv.reservedSmem.cap,@object
	.size		.nv.reservedSmem.cap,0x4
